//
// Generated by NVIDIA NVVM Compiler
//
// Compiler Build ID: CL-36424714
// Cuda compilation tools, release 13.0, V13.0.88
// Based on NVVM 20.0.0
//

.version 9.0
.target sm_100
.address_size 64

	// .globl	_Z18squareMatMulKernelPfS_S_i

.visible .entry _Z18squareMatMulKernelPfS_S_i(
	.param .u64 .ptr .align 1 _Z18squareMatMulKernelPfS_S_i_param_0,
	.param .u64 .ptr .align 1 _Z18squareMatMulKernelPfS_S_i_param_1,
	.param .u64 .ptr .align 1 _Z18squareMatMulKernelPfS_S_i_param_2,
	.param .u32 _Z18squareMatMulKernelPfS_S_i_param_3
)
{
	.reg .pred 	%p<10>;
	.reg .b32 	%r<81>;
	.reg .b32 	%f<67>;
	.reg .b64 	%rd<48>;

	ld.param.u64 	%rd5, [_Z18squareMatMulKernelPfS_S_i_param_0];
	ld.param.u64 	%rd6, [_Z18squareMatMulKernelPfS_S_i_param_1];
	ld.param.u64 	%rd4, [_Z18squareMatMulKernelPfS_S_i_param_2];
	ld.param.u32 	%r44, [_Z18squareMatMulKernelPfS_S_i_param_3];
	cvta.to.global.u64 	%rd1, %rd6;
	cvta.to.global.u64 	%rd2, %rd5;
	mov.u32 	%r45, %ntid.x;
	mov.u32 	%r46, %ctaid.x;
	mov.u32 	%r47, %tid.x;
	mad.lo.s32 	%r1, %r45, %r46, %r47;
	mov.u32 	%r48, %ntid.y;
	mov.u32 	%r49, %ctaid.y;
	mul.lo.s32 	%r2, %r48, %r49;
	mov.u32 	%r3, %tid.y;
	add.s32 	%r50, %r2, %r3;
	max.s32 	%r51, %r1, %r50;
	setp.ge.s32 	%p1, %r51, %r44;
	@%p1 bra 	$L__BB0_13;
	mul.lo.s32 	%r5, %r44, %r1;
	and.b32  	%r6, %r44, 7;
	setp.lt.u32 	%p2, %r44, 8;
	mov.f32 	%f66, 0f00000000;
	mov.b32 	%r79, 0;
	@%p2 bra 	$L__BB0_4;
	and.b32  	%r79, %r44, 2147483640;
	neg.s32 	%r77, %r79;
	add.s32 	%r53, %r3, %r44;
	add.s32 	%r76, %r53, %r2;
	shl.b32 	%r10, %r44, 3;
	shl.b32 	%r54, %r44, 1;
	add.s32 	%r75, %r50, %r54;
	mad.lo.s32 	%r74, %r44, 3, %r50;
	shl.b32 	%r55, %r44, 2;
	add.s32 	%r73, %r50, %r55;
	mad.lo.s32 	%r72, %r44, 5, %r50;
	mad.lo.s32 	%r71, %r44, 6, %r50;
	mad.lo.s32 	%r70, %r44, 7, %r50;
	add.s64 	%rd3, %rd2, 16;
	mov.f32 	%f66, 0f00000000;
	mov.u32 	%r68, %r5;
	mov.u32 	%r69, %r50;
$L__BB0_3:
	.pragma "nounroll";
	mul.wide.s32 	%rd7, %r68, 4;
	add.s64 	%rd8, %rd3, %rd7;
	ld.global.f32 	%f16, [%rd8+-16];
	mul.wide.u32 	%rd9, %r69, 4;
	add.s64 	%rd10, %rd1, %rd9;
	ld.global.f32 	%f17, [%rd10];
	fma.rn.f32 	%f18, %f16, %f17, %f66;
	ld.global.f32 	%f19, [%rd8+-12];
	mul.wide.u32 	%rd11, %r76, 4;
	add.s64 	%rd12, %rd1, %rd11;
	ld.global.f32 	%f20, [%rd12];
	fma.rn.f32 	%f21, %f19, %f20, %f18;
	ld.global.f32 	%f22, [%rd8+-8];
	mul.wide.u32 	%rd13, %r75, 4;
	add.s64 	%rd14, %rd1, %rd13;
	ld.global.f32 	%f23, [%rd14];
	fma.rn.f32 	%f24, %f22, %f23, %f21;
	ld.global.f32 	%f25, [%rd8+-4];
	mul.wide.u32 	%rd15, %r74, 4;
	add.s64 	%rd16, %rd1, %rd15;
	ld.global.f32 	%f26, [%rd16];
	fma.rn.f32 	%f27, %f25, %f26, %f24;
	ld.global.f32 	%f28, [%rd8];
	mul.wide.u32 	%rd17, %r73, 4;
	add.s64 	%rd18, %rd1, %rd17;
	ld.global.f32 	%f29, [%rd18];
	fma.rn.f32 	%f30, %f28, %f29, %f27;
	ld.global.f32 	%f31, [%rd8+4];
	mul.wide.u32 	%rd19, %r72, 4;
	add.s64 	%rd20, %rd1, %rd19;
	ld.global.f32 	%f32, [%rd20];
	fma.rn.f32 	%f33, %f31, %f32, %f30;
	ld.global.f32 	%f34, [%rd8+8];
	mul.wide.u32 	%rd21, %r71, 4;
	add.s64 	%rd22, %rd1, %rd21;
	ld.global.f32 	%f35, [%rd22];
	fma.rn.f32 	%f36, %f34, %f35, %f33;
	ld.global.f32 	%f37, [%rd8+12];
	mul.wide.u32 	%rd23, %r70, 4;
	add.s64 	%rd24, %rd1, %rd23;
	ld.global.f32 	%f38, [%rd24];
	fma.rn.f32 	%f66, %f37, %f38, %f36;
	add.s32 	%r77, %r77, 8;
	add.s32 	%r76, %r76, %r10;
	add.s32 	%r75, %r75, %r10;
	add.s32 	%r74, %r74, %r10;
	add.s32 	%r73, %r73, %r10;
	add.s32 	%r72, %r72, %r10;
	add.s32 	%r71, %r71, %r10;
	add.s32 	%r70, %r70, %r10;
	add.s32 	%r69, %r69, %r10;
	add.s32 	%r68, %r68, 8;
	setp.ne.s32 	%p3, %r77, 0;
	@%p3 bra 	$L__BB0_3;
$L__BB0_4:
	setp.eq.s32 	%p4, %r6, 0;
	@%p4 bra 	$L__BB0_12;
	and.b32  	%r38, %r44, 3;
	setp.lt.u32 	%p5, %r6, 4;
	@%p5 bra 	$L__BB0_7;
	add.s32 	%r56, %r79, %r5;
	mul.wide.s32 	%rd25, %r56, 4;
	add.s64 	%rd26, %rd2, %rd25;
	ld.global.f32 	%f40, [%rd26];
	mad.lo.s32 	%r57, %r79, %r44, %r50;
	mul.wide.u32 	%rd27, %r57, 4;
	add.s64 	%rd28, %rd1, %rd27;
	ld.global.f32 	%f41, [%rd28];
	fma.rn.f32 	%f42, %f40, %f41, %f66;
	ld.global.f32 	%f43, [%rd26+4];
	add.s32 	%r58, %r57, %r44;
	mul.wide.u32 	%rd29, %r58, 4;
	add.s64 	%rd30, %rd1, %rd29;
	ld.global.f32 	%f44, [%rd30];
	fma.rn.f32 	%f45, %f43, %f44, %f42;
	ld.global.f32 	%f46, [%rd26+8];
	add.s32 	%r59, %r58, %r44;
	mul.wide.u32 	%rd31, %r59, 4;
	add.s64 	%rd32, %rd1, %rd31;
	ld.global.f32 	%f47, [%rd32];
	fma.rn.f32 	%f48, %f46, %f47, %f45;
	ld.global.f32 	%f49, [%rd26+12];
	add.s32 	%r60, %r59, %r44;
	mul.wide.u32 	%rd33, %r60, 4;
	add.s64 	%rd34, %rd1, %rd33;
	ld.global.f32 	%f50, [%rd34];
	fma.rn.f32 	%f66, %f49, %f50, %f48;
	add.s32 	%r79, %r79, 4;
$L__BB0_7:
	setp.eq.s32 	%p6, %r38, 0;
	@%p6 bra 	$L__BB0_12;
	setp.eq.s32 	%p7, %r38, 1;
	@%p7 bra 	$L__BB0_10;
	add.s32 	%r61, %r79, %r5;
	mul.wide.s32 	%rd35, %r61, 4;
	add.s64 	%rd36, %rd2, %rd35;
	ld.global.f32 	%f52, [%rd36];
	mad.lo.s32 	%r62, %r79, %r44, %r50;
	mul.wide.u32 	%rd37, %r62, 4;
	add.s64 	%rd38, %rd1, %rd37;
	ld.global.f32 	%f53, [%rd38];
	fma.rn.f32 	%f54, %f52, %f53, %f66;
	ld.global.f32 	%f55, [%rd36+4];
	add.s32 	%r63, %r62, %r44;
	mul.wide.u32 	%rd39, %r63, 4;
	add.s64 	%rd40, %rd1, %rd39;
	ld.global.f32 	%f56, [%rd40];
	fma.rn.f32 	%f66, %f55, %f56, %f54;
	add.s32 	%r79, %r79, 2;
$L__BB0_10:
	and.b32  	%r64, %r44, 1;
	setp.eq.b32 	%p8, %r64, 1;
	not.pred 	%p9, %p8;
	@%p9 bra 	$L__BB0_12;
	add.s32 	%r65, %r79, %r5;
	mul.wide.s32 	%rd41, %r65, 4;
	add.s64 	%rd42, %rd2, %rd41;
	ld.global.f32 	%f57, [%rd42];
	mad.lo.s32 	%r66, %r79, %r44, %r50;
	mul.wide.u32 	%rd43, %r66, 4;
	add.s64 	%rd44, %rd1, %rd43;
	ld.global.f32 	%f58, [%rd44];
	fma.rn.f32 	%f66, %f57, %f58, %f66;
$L__BB0_12:
	add.s32 	%r67, %r5, %r50;
	cvta.to.global.u64 	%rd45, %rd4;
	mul.wide.s32 	%rd46, %r67, 4;
	add.s64 	%rd47, %rd45, %rd46;
	st.global.f32 	[%rd47], %f66;
$L__BB0_13:
	ret;

}


// ===== COMPILED SASS (sm_100) =====

	.target	sm_100

	.elftype	@"ET_EXEC"


//--------------------- .note.nv.tkinfo           --------------------------
	.section	.note.nv.tkinfo,"",@"SHT_NOTE"
	.sectionflags	@"SHF_NOTE_NV_TKINFO"
	.tkinfo
        /*0018*/ 	.word	0x00000002
        /*0030*/ 	.string	""
        /*0030*/ 	.string	"ptxas"
        /*0030*/ 	.string	"Cuda compilation tools, release 13.0, V13.0.88"
        /*0030*/ 	.string	"Build cuda_13.0.r13.0/compiler.36424714_0"
        /*0030*/ 	.string	"-arch sm_100 -m 64 "



//--------------------- .note.nv.cuinfo           --------------------------
	.section	.note.nv.cuinfo,"",@"SHT_NOTE"
	.sectionflags	@"SHF_NOTE_NV_CUINFO"
        /*0018*/ 	.short	0x0002
        /*001a*/ 	.short	0x0064
        /*001c*/ 	.short	0x0082
	.zero		2


//--------------------- .nv.info                  --------------------------
	.section	.nv.info,"",@"SHT_CUDA_INFO"
	.align	4


	//----- nvinfo : EIATTR_REGCOUNT
	.align		4
        /*0000*/ 	.byte	0x04, 0x2f
        /*0002*/ 	.short	(.L_1 - .L_0)
	.align		4
.L_0:
        /*0004*/ 	.word	index@(_Z18squareMatMulKernelPfS_S_i)
        /*0008*/ 	.word	0x00000020


	//----- nvinfo : EIATTR_FRAME_SIZE
	.align		4
.L_1:
        /*000c*/ 	.byte	0x04, 0x11
        /*000e*/ 	.short	(.L_3 - .L_2)
	.align		4
.L_2:
        /*0010*/ 	.word	index@(_Z18squareMatMulKernelPfS_S_i)
        /*0014*/ 	.word	0x00000000


	//----- nvinfo : EIATTR_MIN_STACK_SIZE
	.align		4
.L_3:
        /*0018*/ 	.byte	0x04, 0x12
        /*001a*/ 	.short	(.L_5 - .L_4)
	.align		4
.L_4:
        /*001c*/ 	.word	index@(_Z18squareMatMulKernelPfS_S_i)
        /*0020*/ 	.word	0x00000000
.L_5:


//--------------------- .nv.compat                --------------------------
	.section	.nv.compat,"",@"SHT_CUDA_COMPAT_INFO"
	.align	4
        /*0000*/ 	.byte	0x02, 0x09, 0x00, 0x00, 0x02, 0x02, 0x01, 0x00, 0x02, 0x05, 0x05, 0x00, 0x03, 0x07, 0x01, 0x01
        /*0010*/ 	.byte	0x02, 0x03, 0x00, 0x00, 0x02, 0x06, 0x01, 0x00, 0x04, 0x0b, 0x08, 0x00, 0x09, 0x00, 0x00, 0x00
        /*0020*/ 	.byte	0x00, 0x00, 0x00, 0x00


//--------------------- .nv.info._Z18squareMatMulKernelPfS_S_i --------------------------
	.section	.nv.info._Z18squareMatMulKernelPfS_S_i,"",@"SHT_CUDA_INFO"
	.sectionflags	@""
	.align	4


	//----- nvinfo : EIATTR_CUDA_API_VERSION
	.align		4
        /*0000*/ 	.byte	0x04, 0x37
        /*0002*/ 	.short	(.L_7 - .L_6)
.L_6:
        /*0004*/ 	.word	0x00000082


	//----- nvinfo : EIATTR_KPARAM_INFO
	.align		4
.L_7:
        /*0008*/ 	.byte	0x04, 0x17
        /*000a*/ 	.short	(.L_9 - .L_8)
.L_8:
        /*000c*/ 	.word	0x00000000
        /*0010*/ 	.short	0x0003
        /*0012*/ 	.short	0x0018
        /*0014*/ 	.byte	0x00, 0xf0, 0x11, 0x00


	//----- nvinfo : EIATTR_KPARAM_INFO
	.align		4
.L_9:
        /*0018*/ 	.byte	0x04, 0x17
        /*001a*/ 	.short	(.L_11 - .L_10)
.L_10:
        /*001c*/ 	.word	0x00000000
        /*0020*/ 	.short	0x0002
        /*0022*/ 	.short	0x0010
        /*0024*/ 	.byte	0x00, 0xf5, 0x21, 0x00


	//----- nvinfo : EIATTR_KPARAM_INFO
	.align		4
.L_11:
        /*0028*/ 	.byte	0x04, 0x17
        /*002a*/ 	.short	(.L_13 - .L_12)
.L_12:
        /*002c*/ 	.word	0x00000000
        /*0030*/ 	.short	0x0001
        /*0032*/ 	.short	0x0008
        /*0034*/ 	.byte	0x00, 0xf5, 0x21, 0x00


	//----- nvinfo : EIATTR_KPARAM_INFO
	.align		4
.L_13:
        /*0038*/ 	.byte	0x04, 0x17
        /*003a*/ 	.short	(.L_15 - .L_14)
.L_14:
        /*003c*/ 	.word	0x00000000
        /*0040*/ 	.short	0x0000
        /*0042*/ 	.short	0x0000
        /*0044*/ 	.byte	0x00, 0xf5, 0x21, 0x00


	//----- nvinfo : EIATTR_SPARSE_MMA_MASK
	.align		4
.L_15:
        /*0048*/ 	.byte	0x03, 0x50
        /*004a*/ 	.short	0x0000


	//----- nvinfo : EIATTR_MAXREG_COUNT
	.align		4
        /*004c*/ 	.byte	0x03, 0x1b
        /*004e*/ 	.short	0x00ff


	//----- nvinfo : EIATTR_MERCURY_ISA_VERSION
	.align		4
        /*0050*/ 	.byte	0x03, 0x5f
        /*0052*/ 	.short	0x0101


	//----- nvinfo : EIATTR_VRC_CTA_INIT_COUNT
	.align		4
        /*0054*/ 	.byte	0x02, 0x4a
	.zero		1
	.zero		1


	//----- nvinfo : EIATTR_EXIT_INSTR_OFFSETS
	.align		4
        /*0058*/ 	.byte	0x04, 0x1c
        /*005a*/ 	.short	(.L_17 - .L_16)


	//   ....[0]....
.L_16:
        /*005c*/ 	.word	0x000000d0


	//   ....[1]....
        /*0060*/ 	.word	0x00000930


	//----- nvinfo : EIATTR_CBANK_PARAM_SIZE
	.align		4
.L_17:
        /*0064*/ 	.byte	0x03, 0x19
        /*0066*/ 	.short	0x001c


	//----- nvinfo : EIATTR_PARAM_CBANK
	.align		4
        /*0068*/ 	.byte	0x04, 0x0a
        /*006a*/ 	.short	(.L_19 - .L_18)
	.align		4
.L_18:
        /*006c*/ 	.word	index@(.nv.constant0._Z18squareMatMulKernelPfS_S_i)
        /*0070*/ 	.short	0x0380
        /*0072*/ 	.short	0x001c


	//----- nvinfo : EIATTR_SW_WAR
	.align		4
.L_19:
        /*0074*/ 	.byte	0x04, 0x36
        /*0076*/ 	.short	(.L_21 - .L_20)
.L_20:
        /*0078*/ 	.word	0x00000008
.L_21:


//--------------------- .nv.callgraph             --------------------------
	.section	.nv.callgraph,"",@"SHT_CUDA_CALLGRAPH"
	.align	4
	.sectionentsize	8
	.align		4
        /*0000*/ 	.word	0x00000000
	.align		4
        /*0004*/ 	.word	0xffffffff
	.align		4
        /*0008*/ 	.word	0x00000000
	.align		4
        /*000c*/ 	.word	0xfffffffe
	.align		4
        /*0010*/ 	.word	0x00000000
	.align		4
        /*0014*/ 	.word	0xfffffffd
	.align		4
        /*0018*/ 	.word	0x00000000
	.align		4
        /*001c*/ 	.word	0xfffffffc


//--------------------- .text._Z18squareMatMulKernelPfS_S_i --------------------------
	.section	.text._Z18squareMatMulKernelPfS_S_i,"ax",@progbits
	.align	128
        .global         _Z18squareMatMulKernelPfS_S_i
        .type           _Z18squareMatMulKernelPfS_S_i,@function
        .size           _Z18squareMatMulKernelPfS_S_i,(.L_x_5 - _Z18squareMatMulKernelPfS_S_i)
        .other          _Z18squareMatMulKernelPfS_S_i,@"STO_CUDA_ENTRY STV_DEFAULT"
_Z18squareMatMulKernelPfS_S_i:
.text._Z18squareMatMulKernelPfS_S_i:
[----:B------:R-:W-:Y:S01]  /*0000*/  LDC R1, c[0x0][0x37c] ;  /* 0x0000df00ff017b82 */ /* 0x000fe20000000800 */
[----:B------:R-:W0:Y:S07]  /*0010*/  S2R R4, SR_CTAID.X ;  /* 0x0000000000047919 */ /* 0x000e2e0000002500 */
[----:B------:R-:W1:Y:S01]  /*0020*/  S2UR UR5, SR_CTAID.Y ;  /* 0x00000000000579c3 */ /* 0x000e620000002600 */
[----:B------:R-:W0:Y:S01]  /*0030*/  LDCU UR6, c[0x0][0x360] ;  /* 0x00006c00ff0677ac */ /* 0x000e220008000800 */
[----:B------:R-:W0:Y:S01]  /*0040*/  S2R R3, SR_TID.X ;  /* 0x0000000000037919 */ /* 0x000e220000002100 */
[----:B------:R-:W1:Y:S01]  /*0050*/  LDCU UR4, c[0x0][0x364] ;  /* 0x00006c80ff0477ac */ /* 0x000e620008000800 */
[----:B------:R-:W2:Y:S04]  /*0060*/  S2R R9, SR_TID.Y ;  /* 0x0000000000097919 */ /* 0x000ea80000002200 */
[----:B------:R-:W3:Y:S01]  /*0070*/  LDC R0, c[0x0][0x398] ;  /* 0x0000e600ff007b82 */ /* 0x000ee20000000800 */
[----:B-1----:R-:W-:Y:S01]  /*0080*/  UIMAD UR4, UR4, UR5, URZ ;  /* 0x00000005040472a4 */ /* 0x002fe2000f8e02ff */
[----:B0-----:R-:W-:-:S05]  /*0090*/  IMAD R4, R4, UR6, R3 ;  /* 0x0000000604047c24 */ /* 0x001fca000f8e0203 */
[----:B--2---:R-:W-:-:S04]  /*00a0*/  IADD3 R3, PT, PT, R9, UR4, RZ ;  /* 0x0000000409037c10 */ /* 0x004fc8000fffe0ff */
[----:B------:R-:W-:-:S04]  /*00b0*/  VIMNMX R5, PT, PT, R4, R3, !PT ;  /* 0x0000000304057248 */ /* 0x000fc80007fe0100 */
[----:B---3--:R-:W-:-:S13]  /*00c0*/  ISETP.GE.AND P0, PT, R5, R0, PT ;  /* 0x000000000500720c */ /* 0x008fda0003f06270 */
[----:B------:R-:W-:Y:S05]  /*00d0*/  @P0 EXIT ;  /* 0x000000000000094d */ /* 0x000fea0003800000 */
[C---:B------:R-:W-:Y:S01]  /*00e0*/  ISETP.GE.U32.AND P1, PT, R0.reuse, 0x8, PT ;  /* 0x000000080000780c */ /* 0x040fe20003f26070 */
[----:B------:R-:W0:Y:S01]  /*00f0*/  LDCU.64 UR8, c[0x0][0x358] ;  /* 0x00006b00ff0877ac */ /* 0x000e220008000a00 */
[----:B------:R-:W-:Y:S01]  /*0100*/  LOP3.LUT R2, R0, 0x7, RZ, 0xc0, !PT ;  /* 0x0000000700027812 */ /* 0x000fe200078ec0ff */
[----:B------:R-:W-:Y:S02]  /*0110*/  HFMA2 R10, -RZ, RZ, 0, 0 ;  /* 0x00000000ff0a7431 */ /* 0x000fe400000001ff */
[----:B------:R-:W-:Y:S01]  /*0120*/  IMAD R4, R4, R0, RZ ;  /* 0x0000000004047224 */ /* 0x000fe200078e02ff */
[----:B------:R-:W-:Y:S02]  /*0130*/  MOV R7, RZ ;  /* 0x000000ff00077202 */ /* 0x000fe40000000f00 */
[----:B------:R-:W-:-:S05]  /*0140*/  ISETP.NE.AND P0, PT, R2, RZ, PT ;  /* 0x000000ff0200720c */ /* 0x000fca0003f05270 */
[----:B------:R-:W-:Y:S08]  /*0150*/  @!P1 BRA `(.L_x_0) ;  /* 0x0000000000fc9947 */ /* 0x000ff00003800000 */
[----:B------:R-:W1:Y:S01]  /*0160*/  LDCU.64 UR6, c[0x0][0x380] ;  /* 0x00007000ff0677ac */ /* 0x000e620008000a00 */
[C---:B------:R-:W-:Y:S01]  /*0170*/  LOP3.LUT R7, R0.reuse, 0x7ffffff8, RZ, 0xc0, !PT ;  /* 0x7ffffff800077812 */ /* 0x040fe200078ec0ff */
[C-C-:B------:R-:W-:Y:S01]  /*0180*/  IMAD R11, R0.reuse, 0x3, R3.reuse ;  /* 0x00000003000b7824 */ /* 0x140fe200078e0203 */
[CC--:B------:R-:W-:Y:S01]  /*0190*/  LEA R5, R0.reuse, R3.reuse, 0x1 ;  /* 0x0000000300057211 */ /* 0x0c0fe200078e08ff */
[C-C-:B------:R-:W-:Y:S01]  /*01a0*/  IMAD R15, R0.reuse, 0x5, R3.reuse ;  /* 0x00000005000f7824 */ /* 0x140fe200078e0203 */
[CC--:B------:R-:W-:Y:S01]  /*01b0*/  LEA R13, R0.reuse, R3.reuse, 0x2 ;  /* 0x00000003000d7211 */ /* 0x0c0fe200078e10ff */
[C-C-:B------:R-:W-:Y:S01]  /*01c0*/  IMAD R17, R0.reuse, 0x6, R3.reuse ;  /* 0x0000000600117824 */ /* 0x140fe200078e0203 */
[----:B------:R-:W-:Y:S01]  /*01d0*/  MOV R10, RZ ;  /* 0x000000ff000a7202 */ /* 0x000fe20000000f00 */
[----:B------:R-:W-:Y:S01]  /*01e0*/  IMAD R25, R0, 0x7, R3 ;  /* 0x0000000700197824 */ /* 0x000fe200078e0203 */
[----:B------:R-:W-:Y:S02]  /*01f0*/  MOV R8, R4 ;  /* 0x0000000400087202 */ /* 0x000fe40000000f00 */
[----:B------:R-:W-:-:S02]  /*0200*/  MOV R29, R3 ;  /* 0x00000003001d7202 */ /* 0x000fc40000000f00 */
[----:B------:R-:W-:Y:S02]  /*0210*/  IADD3 R6, PT, PT, -R7, RZ, RZ ;  /* 0x000000ff07067210 */ /* 0x000fe40007ffe1ff */
[----:B------:R-:W-:Y:S01]  /*0220*/  IADD3 R9, PT, PT, R0, UR4, R9 ;  /* 0x0000000400097c10 */ /* 0x000fe2000fffe009 */
[----:B-1----:R-:W-:-:S04]  /*0230*/  UIADD3 UR5, UP0, UPT, UR6, 0x10, URZ ;  /* 0x0000001006057890 */ /* 0x002fc8000ff1e0ff */
[----:B------:R-:W-:-:S12]  /*0240*/  UIADD3.X UR4, UPT, UPT, URZ, UR7, URZ, UP0, !UPT ;  /* 0x00000007ff047290 */ /* 0x000fd800087fe4ff */
.L_x_1:
[----:B------:R-:W1:Y:S01]  /*0250*/  LDC.64 R18, c[0x0][0x388] ;  /* 0x0000e200ff127b82 */ /* 0x000e620000000a00 */
[----:B------:R-:W-:Y:S02]  /*0260*/  MOV R20, UR5 ;  /* 0x0000000500147c02 */ /* 0x000fe40008000f00 */
[----:B------:R-:W-:-:S03]  /*0270*/  MOV R21, UR4 ;  /* 0x0000000400157c02 */ /* 0x000fc60008000f00 */
[----:B------:R-:W-:-:S05]  /*0280*/  IMAD.WIDE R20, R8, 0x4, R20 ;  /* 0x0000000408147825 */ /* 0x000fca00078e0214 */
[----:B0-----:R-:W2:Y:S04]  /*0290*/  LDG.E R12, desc[UR8][R20.64+-0x10] ;  /* 0xfffff008140c7981 */ /* 0x001ea8000c1e1900 */
[----:B------:R-:W3:Y:S04]  /*02a0*/  LDG.E R14, desc[UR8][R20.64+-0xc] ;  /* 0xfffff408140e7981 */ /* 0x000ee8000c1e1900 */
[----:B------:R-:W4:Y:S01]  /*02b0*/  LDG.E R28, desc[UR8][R20.64+-0x8] ;  /* 0xfffff808141c7981 */ /* 0x000f22000c1e1900 */
[----:B-1----:R-:W-:-:S03]  /*02c0*/  IMAD.WIDE.U32 R22, R29, 0x4, R18 ;  /* 0x000000041d167825 */ /* 0x002fc600078e0012 */
[----:B------:R-:W5:Y:S04]  /*02d0*/  LDG.E R16, desc[UR8][R20.64+-0x4] ;  /* 0xfffffc0814107981 */ /* 0x000f68000c1e1900 */
[----:B------:R-:W2:Y:S01]  /*02e0*/  LDG.E R23, desc[UR8][R22.64] ;  /* 0x0000000816177981 */ /* 0x000ea2000c1e1900 */
[----:B------:R-:W-:-:S04]  /*02f0*/  IMAD.WIDE.U32 R26, R9, 0x4, R18 ;  /* 0x00000004091a7825 */ /* 0x000fc800078e0012 */
[----:B--2---:R-:W-:Y:S01]  /*0300*/  FFMA R10, R12, R23, R10 ;  /* 0x000000170c0a7223 */ /* 0x004fe2000000000a */
[--C-:B------:R-:W-:Y:S01]  /*0310*/  IMAD.WIDE.U32 R22, R5, 0x4, R18.reuse ;  /* 0x0000000405167825 */ /* 0x100fe200078e0012 */
[----:B------:R0:W3:Y:S05]  /*0320*/  LDG.E R12, desc[UR8][R26.64] ;  /* 0x000000081a0c7981 */ /* 0x0000ea000c1e1900 */
[----:B------:R-:W4:Y:S01]  /*0330*/  LDG.E R23, desc[UR8][R22.64] ;  /* 0x0000000816177981 */ /* 0x000f22000c1e1900 */
[----:B0-----:R-:W-:-:S05]  /*0340*/  IMAD.WIDE.U32 R26, R11, 0x4, R18 ;  /* 0x000000040b1a7825 */ /* 0x001fca00078e0012 */
[----:B------:R0:W5:Y:S02]  /*0350*/  LDG.E R24, desc[UR8][R26.64] ;  /* 0x000000081a187981 */ /* 0x000164000c1e1900 */
[----:B0-----:R-:W-:-:S04]  /*0360*/  IMAD.WIDE.U32 R26, R13, 0x4, R18 ;  /* 0x000000040d1a7825 */ /* 0x001fc800078e0012 */
[----:B---3--:R-:W-:Y:S02]  /*0370*/  FFMA R10, R14, R12, R10 ;  /* 0x0000000c0e0a7223 */ /* 0x008fe4000000000a */
[----:B------:R-:W2:Y:S02]  /*0380*/  LDG.E R14, desc[UR8][R20.64+0x4] ;  /* 0x00000408140e7981 */ /* 0x000ea4000c1e1900 */
[----:B----4-:R-:W-:Y:S01]  /*0390*/  FFMA R10, R28, R23, R10 ;  /* 0x000000171c0a7223 */ /* 0x010fe2000000000a */
[----:B------:R-:W-:Y:S01]  /*03a0*/  IMAD.WIDE.U32 R22, R15, 0x4, R18 ;  /* 0x000000040f167825 */ /* 0x000fe200078e0012 */
[----:B------:R-:W3:Y:S04]  /*03b0*/  LDG.E R12, desc[UR8][R20.64+0x8] ;  /* 0x00000808140c7981 */ /* 0x000ee8000c1e1900 */
[----:B------:R-:W4:Y:S01]  /*03c0*/  LDG.E R28, desc[UR8][R20.64+0xc] ;  /* 0x00000c08141c7981 */ /* 0x000f22000c1e1900 */
[----:B-----5:R-:W-:-:S03]  /*03d0*/  FFMA R10, R16, R24, R10 ;  /* 0x00000018100a7223 */ /* 0x020fc6000000000a */
[----:B------:R-:W2:Y:S04]  /*03e0*/  LDG.E R23, desc[UR8][R22.64] ;  /* 0x0000000816177981 */ /* 0x000ea8000c1e1900 */
[----:B------:R0:W5:Y:S04]  /*03f0*/  LDG.E R24, desc[UR8][R26.64] ;  /* 0x000000081a187981 */ /* 0x000168000c1e1900 */
[----:B------:R-:W5:Y:S01]  /*0400*/  LDG.E R16, desc[UR8][R20.64] ;  /* 0x0000000814107981 */ /* 0x000f62000c1e1900 */
[----:B0-----:R-:W-:-:S04]  /*0410*/  IMAD.WIDE.U32 R26, R17, 0x4, R18 ;  /* 0x00000004111a7825 */ /* 0x001fc800078e0012 */
[----:B------:R-:W-:Y:S02]  /*0420*/  IMAD.WIDE.U32 R18, R25, 0x4, R18 ;  /* 0x0000000419127825 */ /* 0x000fe400078e0012 */
[----:B------:R-:W3:Y:S04]  /*0430*/  LDG.E R27, desc[UR8][R26.64] ;  /* 0x000000081a1b7981 */ /* 0x000ee8000c1e1900 */
[----:B------:R-:W4:Y:S01]  /*0440*/  LDG.E R19, desc[UR8][R18.64] ;  /* 0x0000000812137981 */ /* 0x000f22000c1e1900 */
[----:B------:R-:W-:-:S04]  /*0450*/  IADD3 R6, PT, PT, R6, 0x8, RZ ;  /* 0x0000000806067810 */ /* 0x000fc80007ffe0ff */
[----:B------:R-:W-:Y:S02]  /*0460*/  ISETP.NE.AND P1, PT, R6, RZ, PT ;  /* 0x000000ff0600720c */ /* 0x000fe40003f25270 */
[C---:B------:R-:W-:Y:S02]  /*0470*/  LEA R9, R0.reuse, R9, 0x3 ;  /* 0x0000000900097211 */ /* 0x040fe400078e18ff */
[C---:B------:R-:W-:Y:S02]  /*0480*/  LEA R5, R0.reuse, R5, 0x3 ;  /* 0x0000000500057211 */ /* 0x040fe400078e18ff */
[C---:B------:R-:W-:Y:S02]  /*0490*/  LEA R11, R0.reuse, R11, 0x3 ;  /* 0x0000000b000b7211 */ /* 0x040fe400078e18ff */
[C---:B------:R-:W-:Y:S02]  /*04a0*/  LEA R13, R0.reuse, R13, 0x3 ;  /* 0x0000000d000d7211 */ /* 0x040fe400078e18ff */
[----:B------:R-:W-:-:S02]  /*04b0*/  LEA R15, R0, R15, 0x3 ;  /* 0x0000000f000f7211 */ /* 0x000fc400078e18ff */
[C---:B------:R-:W-:Y:S02]  /*04c0*/  LEA R17, R0.reuse, R17, 0x3 ;  /* 0x0000001100117211 */ /* 0x040fe400078e18ff */
[C---:B------:R-:W-:Y:S02]  /*04d0*/  LEA R25, R0.reuse, R25, 0x3 ;  /* 0x0000001900197211 */ /* 0x040fe400078e18ff */
[----:B------:R-:W-:Y:S02]  /*04e0*/  LEA R29, R0, R29, 0x3 ;  /* 0x0000001d001d7211 */ /* 0x000fe400078e18ff */
[----:B------:R-:W-:Y:S01]  /*04f0*/  IADD3 R8, PT, PT, R8, 0x8, RZ ;  /* 0x0000000808087810 */ /* 0x000fe20007ffe0ff */
[----:B-----5:R-:W-:-:S04]  /*0500*/  FFMA R10, R16, R24, R10 ;  /* 0x00000018100a7223 */ /* 0x020fc8000000000a */
[----:B--2---:R-:W-:-:S04]  /*0510*/  FFMA R10, R14, R23, R10 ;  /* 0x000000170e0a7223 */ /* 0x004fc8000000000a */
[----:B---3--:R-:W-:-:S04]  /*0520*/  FFMA R10, R12, R27, R10 ;  /* 0x0000001b0c0a7223 */ /* 0x008fc8000000000a */
[----:B----4-:R-:W-:Y:S01]  /*0530*/  FFMA R10, R28, R19, R10 ;  /* 0x000000131c0a7223 */ /* 0x010fe2000000000a */
[----:B------:R-:W-:Y:S06]  /*0540*/  @P1 BRA `(.L_x_1) ;  /* 0xfffffffc00401947 */ /* 0x000fec000383ffff */
.L_x_0:
[----:B------:R-:W-:Y:S05]  /*0550*/  @!P0 BRA `(.L_x_2) ;  /* 0x0000000000e48947 */ /* 0x000fea0003800000 */
[----:B------:R-:W-:Y:S02]  /*0560*/  ISETP.GE.U32.AND P0, PT, R2, 0x4, PT ;  /* 0x000000040200780c */ /* 0x000fe40003f06070 */
[----:B------:R-:W-:-:S04]  /*0570*/  LOP3.LUT R6, R0, 0x3, RZ, 0xc0, !PT ;  /* 0x0000000300067812 */ /* 0x000fc800078ec0ff */
[----:B------:R-:W-:-:S07]  /*0580*/  ISETP.NE.AND P1, PT, R6, RZ, PT ;  /* 0x000000ff0600720c */ /* 0x000fce0003f25270 */
[----:B------:R-:W-:Y:S06]  /*0590*/  @!P0 BRA `(.L_x_3) ;  /* 0x0000000000648947 */ /* 0x000fec0003800000 */
[----:B------:R-:W1:Y:S01]  /*05a0*/  LDC.64 R8, c[0x0][0x388] ;  /* 0x0000e200ff087b82 */ /* 0x000e620000000a00 */
[----:B------:R-:W-:Y:S01]  /*05b0*/  IMAD R19, R7, R0, R3 ;  /* 0x0000000007137224 */ /* 0x000fe200078e0203 */
[----:B------:R-:W-:-:S04]  /*05c0*/  IADD3 R5, PT, PT, R4, R7, RZ ;  /* 0x0000000704057210 */ /* 0x000fc80007ffe0ff */
[-C--:B------:R-:W-:Y:S02]  /*05d0*/  IADD3 R17, PT, PT, R19, R0.reuse, RZ ;  /* 0x0000000013117210 */ /* 0x080fe40007ffe0ff */
[----:B------:R-:W2:Y:S02]  /*05e0*/  LDC.64 R12, c[0x0][0x380] ;  /* 0x0000e000ff0c7b82 */ /* 0x000ea40000000a00 */
[----:B------:R-:W-:Y:S01]  /*05f0*/  IADD3 R11, PT, PT, R17, R0, RZ ;  /* 0x00000000110b7210 */ /* 0x000fe20007ffe0ff */
[----:B-1----:R-:W-:-:S04]  /*0600*/  IMAD.WIDE.U32 R18, R19, 0x4, R8 ;  /* 0x0000000413127825 */ /* 0x002fc800078e0008 */
[----:B------:R-:W-:Y:S02]  /*0610*/  IMAD.WIDE.U32 R16, R17, 0x4, R8 ;  /* 0x0000000411107825 */ /* 0x000fe400078e0008 */
[----:B0-----:R-:W3:Y:S02]  /*0620*/  LDG.E R18, desc[UR8][R18.64] ;  /* 0x0000000812127981 */ /* 0x001ee4000c1e1900 */
[----:B--2---:R-:W-:Y:S02]  /*0630*/  IMAD.WIDE R12, R5, 0x4, R12 ;  /* 0x00000004050c7825 */ /* 0x004fe400078e020c */
[----:B------:R-:W2:Y:S02]  /*0640*/  LDG.E R16, desc[UR8][R16.64] ;  /* 0x0000000810107981 */ /* 0x000ea4000c1e1900 */
[C-C-:B------:R-:W-:Y:S01]  /*0650*/  IMAD.WIDE.U32 R14, R11.reuse, 0x4, R8.reuse ;  /* 0x000000040b0e7825 */ /* 0x140fe200078e0008 */
[----:B------:R-:W-:Y:S01]  /*0660*/  IADD3 R11, PT, PT, R11, R0, RZ ;  /* 0x000000000b0b7210 */ /* 0x000fe20007ffe0ff */
[----:B------:R-:W3:Y:S04]  /*0670*/  LDG.E R5, desc[UR8][R12.64] ;  /* 0x000000080c057981 */ /* 0x000ee8000c1e1900 */
[----:B------:R-:W2:Y:S01]  /*0680*/  LDG.E R2, desc[UR8][R12.64+0x4] ;  /* 0x000004080c027981 */ /* 0x000ea2000c1e1900 */
[----:B------:R-:W-:-:S03]  /*0690*/  IMAD.WIDE.U32 R8, R11, 0x4, R8 ;  /* 0x000000040b087825 */ /* 0x000fc600078e0008 */
[----:B------:R-:W4:Y:S04]  /*06a0*/  LDG.E R14, desc[UR8][R14.64] ;  /* 0x000000080e0e7981 */ /* 0x000f28000c1e1900 */
[----:B------:R-:W4:Y:S04]  /*06b0*/  LDG.E R11, desc[UR8][R12.64+0x8] ;  /* 0x000008080c0b7981 */ /* 0x000f28000c1e1900 */
[----:B------:R-:W5:Y:S04]  /*06c0*/  LDG.E R21, desc[UR8][R12.64+0xc] ;  /* 0x00000c080c157981 */ /* 0x000f68000c1e1900 */
[----:B------:R-:W5:Y:S01]  /*06d0*/  LDG.E R8, desc[UR8][R8.64] ;  /* 0x0000000808087981 */ /* 0x000f62000c1e1900 */
[----:B------:R-:W-:Y:S01]  /*06e0*/  IADD3 R7, PT, PT, R7, 0x4, RZ ;  /* 0x0000000407077810 */ /* 0x000fe20007ffe0ff */
[----:B---3--:R-:W-:-:S04]  /*06f0*/  FFMA R5, R5, R18, R10 ;  /* 0x0000001205057223 */ /* 0x008fc8000000000a */
[----:B--2---:R-:W-:-:S04]  /*0700*/  FFMA R2, R2, R16, R5 ;  /* 0x0000001002027223 */ /* 0x004fc80000000005 */
[----:B----4-:R-:W-:-:S04]  /*0710*/  FFMA R2, R11, R14, R2 ;  /* 0x0000000e0b027223 */ /* 0x010fc80000000002 */
[----:B-----5:R-:W-:-:S07]  /*0720*/  FFMA R10, R21, R8, R2 ;  /* 0x00000008150a7223 */ /* 0x020fce0000000002 */
.L_x_3:
[----:B------:R-:W-:Y:S05]  /*0730*/  @!P1 BRA `(.L_x_2) ;  /* 0x00000000006c9947 */ /* 0x000fea0003800000 */
[----:B------:R-:W1:Y:S01]  /*0740*/  LDC.64 R18, c[0x0][0x388] ;  /* 0x0000e200ff127b82 */ /* 0x000e620000000a00 */
[----:B------:R-:W-:Y:S02]  /*0750*/  ISETP.NE.AND P0, PT, R6, 0x1, PT ;  /* 0x000000010600780c */ /* 0x000fe40003f05270 */
[----:B------:R-:W-:-:S04]  /*0760*/  LOP3.LUT R2, R0, 0x1, RZ, 0xc0, !PT ;  /* 0x0000000100027812 */ /* 0x000fc800078ec0ff */
[----:B------:R-:W-:Y:S01]  /*0770*/  ISETP.NE.U32.AND P1, PT, R2, 0x1, PT ;  /* 0x000000010200780c */ /* 0x000fe20003f25070 */
[----:B------:R-:W2:Y:S06]  /*0780*/  LDC.64 R8, c[0x0][0x380] ;  /* 0x0000e000ff087b82 */ /* 0x000eac0000000a00 */
[C---:B------:R-:W-:Y:S01]  /*0790*/  @P0 IMAD R17, R7.reuse, R0, R3 ;  /* 0x0000000007110224 */ /* 0x040fe200078e0203 */
[----:B------:R-:W-:Y:S01]  /*07a0*/  @P0 IADD3 R5, PT, PT, R4, R7, RZ ;  /* 0x0000000704050210 */ /* 0x000fe20007ffe0ff */
[----:B------:R-:W3:Y:S01]  /*07b0*/  LDC.64 R14, c[0x0][0x380] ;  /* 0x0000e000ff0e7b82 */ /* 0x000ee20000000a00 */
[----:B------:R-:W-:-:S02]  /*07c0*/  @P0 IADD3 R7, PT, PT, R7, 0x2, RZ ;  /* 0x0000000207070810 */ /* 0x000fc40007ffe0ff */
[----:B------:R-:W-:-:S05]  /*07d0*/  @P0 IADD3 R11, PT, PT, R17, R0, RZ ;  /* 0x00000000110b0210 */ /* 0x000fca0007ffe0ff */
[----:B------:R-:W4:Y:S01]  /*07e0*/  LDC.64 R12, c[0x0][0x388] ;  /* 0x0000e200ff0c7b82 */ /* 0x000f220000000a00 */
[----:B-1----:R-:W-:-:S04]  /*07f0*/  @P0 IMAD.WIDE.U32 R16, R17, 0x4, R18 ;  /* 0x0000000411100825 */ /* 0x002fc800078e0012 */
[----:B------:R-:W-:Y:S02]  /*0800*/  @P0 IMAD.WIDE.U32 R18, R11, 0x4, R18 ;  /* 0x000000040b120825 */ /* 0x000fe400078e0012 */
[----:B0-----:R-:W5:Y:S02]  /*0810*/  @P0 LDG.E R16, desc[UR8][R16.64] ;  /* 0x0000000810100981 */ /* 0x001f64000c1e1900 */
[----:B--2---:R-:W-:Y:S01]  /*0820*/  @P0 IMAD.WIDE R8, R5, 0x4, R8 ;  /* 0x0000000405080825 */ /* 0x004fe200078e0208 */
[----:B------:R-:W-:Y:S01]  /*0830*/  @!P1 IADD3 R5, PT, PT, R4, R7, RZ ;  /* 0x0000000704059210 */ /* 0x000fe20007ffe0ff */
[----:B------:R-:W2:Y:S02]  /*0840*/  @P0 LDG.E R18, desc[UR8][R18.64] ;  /* 0x0000000812120981 */ /* 0x000ea4000c1e1900 */
[----:B------:R-:W-:Y:S02]  /*0850*/  @!P1 IMAD R7, R7, R0, R3 ;  /* 0x0000000007079224 */ /* 0x000fe400078e0203 */
[----:B------:R-:W5:Y:S01]  /*0860*/  @P0 LDG.E R11, desc[UR8][R8.64] ;  /* 0x00000008080b0981 */ /* 0x000f62000c1e1900 */
[----:B---3--:R-:W-:-:S03]  /*0870*/  @!P1 IMAD.WIDE R14, R5, 0x4, R14 ;  /* 0x00000004050e9825 */ /* 0x008fc600078e020e */
[----:B------:R-:W2:Y:S04]  /*0880*/  @P0 LDG.E R0, desc[UR8][R8.64+0x4] ;  /* 0x0000040808000981 */ /* 0x000ea8000c1e1900 */
[----:B------:R-:W3:Y:S01]  /*0890*/  @!P1 LDG.E R15, desc[UR8][R14.64] ;  /* 0x000000080e0f9981 */ /* 0x000ee2000c1e1900 */
[----:B----4-:R-:W-:-:S06]  /*08a0*/  @!P1 IMAD.WIDE.U32 R12, R7, 0x4, R12 ;  /* 0x00000004070c9825 */ /* 0x010fcc00078e000c */
[----:B------:R-:W3:Y:S01]  /*08b0*/  @!P1 LDG.E R12, desc[UR8][R12.64] ;  /* 0x000000080c0c9981 */ /* 0x000ee2000c1e1900 */
[----:B-----5:R-:W-:-:S04]  /*08c0*/  @P0 FFMA R11, R11, R16, R10 ;  /* 0x000000100b0b0223 */ /* 0x020fc8000000000a */
[----:B--2---:R-:W-:-:S04]  /*08d0*/  @P0 FFMA R10, R0, R18, R11 ;  /* 0x00000012000a0223 */ /* 0x004fc8000000000b */
[----:B---3--:R-:W-:-:S07]  /*08e0*/  @!P1 FFMA R10, R15, R12, R10 ;  /* 0x0000000c0f0a9223 */ /* 0x008fce000000000a */
.L_x_2:
[----:B------:R-:W1:Y:S01]  /*08f0*/  LDC.64 R6, c[0x0][0x390] ;  /* 0x0000e400ff067b82 */ /* 0x000e620000000a00 */
[----:B------:R-:W-:-:S05]  /*0900*/  IADD3 R3, PT, PT, R3, R4, RZ ;  /* 0x0000000403037210 */ /* 0x000fca0007ffe0ff */
[----:B-1----:R-:W-:-:S05]  /*0910*/  IMAD.WIDE R2, R3, 0x4, R6 ;  /* 0x0000000403027825 */ /* 0x002fca00078e0206 */
[----:B0-----:R-:W-:Y:S01]  /*0920*/  STG.E desc[UR8][R2.64], R10 ;  /* 0x0000000a02007986 */ /* 0x001fe2000c101908 */
[----:B------:R-:W-:Y:S05]  /*0930*/  EXIT ;  /* 0x000000000000794d */ /* 0x000fea0003800000 */
.L_x_4:
[----:B------:R-:W-:-:S00]  /*0940*/  BRA `(.L_x_4) ;  /* 0xfffffffc00fc7947 */ /* 0x000fc0000383ffff */
[----:B------:R-:W-:-:S00]  /*0950*/  NOP ;  /* 0x0000000000007918 */ /* 0x000fc00000000000 */
        /* <DEDUP_REMOVED lines=10> */
.L_x_5:


//--------------------- .nv.shared.reserved.0     --------------------------
	.section	.nv.shared.reserved.0,"aw",@nobits
	.weak		__nv_reservedSMEM_offset_0_alias
	.size		__nv_reservedSMEM_offset_0_alias, 0, 64
	.other		__nv_reservedSMEM_offset_0_alias,@"STO_CUDA_RESERVED_SHARED STV_DEFAULT"
__nv_reservedSMEM_offset_0_alias:
	.zero		0
	.zero		64


//--------------------- .nv.constant0._Z18squareMatMulKernelPfS_S_i --------------------------
	.section	.nv.constant0._Z18squareMatMulKernelPfS_S_i,"a",@progbits
	.sectionflags	@""
	.align	4
.nv.constant0._Z18squareMatMulKernelPfS_S_i:
	.zero		924


//--------------------- SYMBOLS --------------------------

	.type		.nv.reservedSmem.offset0,@object
	.size		.nv.reservedSmem.offset0,0x4
